	.headerflags	@"EF_CUDA_TEXMODE_UNIFIED EF_CUDA_64BIT_ADDRESS EF_CUDA_ACCELERATORS EF_CUDA_SM90 EF_CUDA_VIRTUAL_SM(EF_CUDA_SM90)"
	.elftype	@"ET_EXEC"


//--------------------- .nv.info                  --------------------------
	.section	.nv.info,"",@"SHT_CUDA_INFO"
	.align	4


	//----- nvinfo : EIATTR_REGCOUNT
	.align		4
        /*0000*/ 	.byte	0x04, 0x2f
        /*0002*/ 	.short	(.L_3 - .L_2)
	.align		4
.L_2:
        /*0004*/ 	.word	index@(triton_poi_fused__native_batch_norm_legit_no_training_cat_relu_53)
        /*0008*/ 	.word	0x00000020


	//----- nvinfo : EIATTR_MIN_STACK_SIZE
	.align		4
.L_3:
        /*000c*/ 	.byte	0x04, 0x12
        /*000e*/ 	.short	(.L_5 - .L_4)
	.align		4
.L_4:
        /*0010*/ 	.word	index@(triton_poi_fused__native_batch_norm_legit_no_training_cat_relu_53)
        /*0014*/ 	.word	0x00000000


	//----- nvinfo : EIATTR_FRAME_SIZE
	.align		4
.L_5:
        /*0018*/ 	.byte	0x04, 0x11
        /*001a*/ 	.short	(.L_7 - .L_6)
	.align		4
.L_6:
        /*001c*/ 	.word	index@(triton_poi_fused__native_batch_norm_legit_no_training_cat_relu_53)
        /*0020*/ 	.word	0x00000000


	//----- nvinfo : EIATTR_MIN_STACK_SIZE
	.align		4
.L_7:
        /*0024*/ 	.byte	0x04, 0x12
        /*0026*/ 	.short	(.L_9 - .L_8)
	.align		4
.L_8:
        /*0028*/ 	.word	index@(triton_poi_fused__native_batch_norm_legit_no_training_cat_relu_53)
        /*002c*/ 	.word	0x00000000
.L_9:


//--------------------- .nv.info.triton_poi_fused__native_batch_norm_legit_no_training_cat_relu_53 --------------------------
	.section	.nv.info.triton_poi_fused__native_batch_norm_legit_no_training_cat_relu_53,"",@"SHT_CUDA_INFO"
	.sectionflags	@""
	.align	4


	//----- nvinfo : EIATTR_CUDA_API_VERSION
	.align		4
        /*0000*/ 	.byte	0x04, 0x37
        /*0002*/ 	.short	(.L_11 - .L_10)
.L_10:
        /*0004*/ 	.word	0x0000007c


	//----- nvinfo : EIATTR_KPARAM_INFO
	.align		4
.L_11:
        /*0008*/ 	.byte	0x04, 0x17
        /*000a*/ 	.short	(.L_13 - .L_12)
.L_12:
        /*000c*/ 	.word	0x00000000
        /*0010*/ 	.short	0x0009
        /*0012*/ 	.short	0x0048
        /*0014*/ 	.byte	0x00, 0xf0, 0x11, 0x00


	//----- nvinfo : EIATTR_KPARAM_INFO
	.align		4
.L_13:
        /*0018*/ 	.byte	0x04, 0x17
        /*001a*/ 	.short	(.L_15 - .L_14)
.L_14:
        /*001c*/ 	.word	0x00000000
        /*0020*/ 	.short	0x0008
        /*0022*/ 	.short	0x0040
        /*0024*/ 	.byte	0x00, 0xf4, 0x21, 0x00


	//----- nvinfo : EIATTR_KPARAM_INFO
	.align		4
.L_15:
        /*0028*/ 	.byte	0x04, 0x17
        /*002a*/ 	.short	(.L_17 - .L_16)
.L_16:
        /*002c*/ 	.word	0x00000000
        /*0030*/ 	.short	0x0007
        /*0032*/ 	.short	0x0038
        /*0034*/ 	.byte	0x00, 0xf4, 0x21, 0x00


	//----- nvinfo : EIATTR_KPARAM_INFO
	.align		4
.L_17:
        /*0038*/ 	.byte	0x04, 0x17
        /*003a*/ 	.short	(.L_19 - .L_18)
.L_18:
        /*003c*/ 	.word	0x00000000
        /*0040*/ 	.short	0x0006
        /*0042*/ 	.short	0x0030
        /*0044*/ 	.byte	0x00, 0xf4, 0x21, 0x00


	//----- nvinfo : EIATTR_KPARAM_INFO
	.align		4
.L_19:
        /*0048*/ 	.byte	0x04, 0x17
        /*004a*/ 	.short	(.L_21 - .L_20)
.L_20:
        /*004c*/ 	.word	0x00000000
        /*0050*/ 	.short	0x0005
        /*0052*/ 	.short	0x0028
        /*0054*/ 	.byte	0x00, 0xf4, 0x21, 0x00


	//----- nvinfo : EIATTR_KPARAM_INFO
	.align		4
.L_21:
        /*0058*/ 	.byte	0x04, 0x17
        /*005a*/ 	.short	(.L_23 - .L_22)
.L_22:
        /*005c*/ 	.word	0x00000000
        /*0060*/ 	.short	0x0004
        /*0062*/ 	.short	0x0020
        /*0064*/ 	.byte	0x00, 0xf4, 0x21, 0x00


	//----- nvinfo : EIATTR_KPARAM_INFO
	.align		4
.L_23:
        /*0068*/ 	.byte	0x04, 0x17
        /*006a*/ 	.short	(.L_25 - .L_24)
.L_24:
        /*006c*/ 	.word	0x00000000
        /*0070*/ 	.short	0x0003
        /*0072*/ 	.short	0x0018
        /*0074*/ 	.byte	0x00, 0xf4, 0x21, 0x00


	//----- nvinfo : EIATTR_KPARAM_INFO
	.align		4
.L_25:
        /*0078*/ 	.byte	0x04, 0x17
        /*007a*/ 	.short	(.L_27 - .L_26)
.L_26:
        /*007c*/ 	.word	0x00000000
        /*0080*/ 	.short	0x0002
        /*0082*/ 	.short	0x0010
        /*0084*/ 	.byte	0x00, 0xf4, 0x21, 0x00


	//----- nvinfo : EIATTR_KPARAM_INFO
	.align		4
.L_27:
        /*0088*/ 	.byte	0x04, 0x17
        /*008a*/ 	.short	(.L_29 - .L_28)
.L_28:
        /*008c*/ 	.word	0x00000000
        /*0090*/ 	.short	0x0001
        /*0092*/ 	.short	0x0008
        /*0094*/ 	.byte	0x00, 0xf4, 0x21, 0x00


	//----- nvinfo : EIATTR_KPARAM_INFO
	.align		4
.L_29:
        /*0098*/ 	.byte	0x04, 0x17
        /*009a*/ 	.short	(.L_31 - .L_30)
.L_30:
        /*009c*/ 	.word	0x00000000
        /*00a0*/ 	.short	0x0000
        /*00a2*/ 	.short	0x0000
        /*00a4*/ 	.byte	0x00, 0xf4, 0x21, 0x00


	//----- nvinfo : EIATTR_SPARSE_MMA_MASK
	.align		4
.L_31:
        /*00a8*/ 	.byte	0x03, 0x50
        /*00aa*/ 	.short	0x0000


	//----- nvinfo : EIATTR_MAXREG_COUNT
	.align		4
        /*00ac*/ 	.byte	0x03, 0x1b
        /*00ae*/ 	.short	0x00ff


	//----- nvinfo : EIATTR_EXIT_INSTR_OFFSETS
	.align		4
        /*00b0*/ 	.byte	0x04, 0x1c
        /*00b2*/ 	.short	(.L_33 - .L_32)


	//   ....[0]....
.L_32:
        /*00b4*/ 	.word	0x000007c0


	//----- nvinfo : EIATTR_REQNTID
	.align		4
.L_33:
        /*00b8*/ 	.byte	0x04, 0x10
        /*00ba*/ 	.short	(.L_35 - .L_34)
.L_34:
        /*00bc*/ 	.word	0x00000080
        /*00c0*/ 	.word	0x00000001
        /*00c4*/ 	.word	0x00000001


	//----- nvinfo : EIATTR_CBANK_PARAM_SIZE
	.align		4
.L_35:
        /*00c8*/ 	.byte	0x03, 0x19
        /*00ca*/ 	.short	0x004c


	//----- nvinfo : EIATTR_PARAM_CBANK
	.align		4
        /*00cc*/ 	.byte	0x04, 0x0a
        /*00ce*/ 	.short	(.L_37 - .L_36)
	.align		4
.L_36:
        /*00d0*/ 	.word	index@(.nv.constant0.triton_poi_fused__native_batch_norm_legit_no_training_cat_relu_53)
        /*00d4*/ 	.short	0x0210
        /*00d6*/ 	.short	0x004c


	//----- nvinfo : EIATTR_SW_WAR
	.align		4
.L_37:
        /*00d8*/ 	.byte	0x04, 0x36
        /*00da*/ 	.short	(.L_39 - .L_38)
.L_38:
        /*00dc*/ 	.word	0x00000008
.L_39:


//--------------------- .nv.callgraph             --------------------------
	.section	.nv.callgraph,"",@"SHT_CUDA_CALLGRAPH"
	.align	4
	.sectionentsize	8
	.align		4
        /*0000*/ 	.word	0x00000000
	.align		4
        /*0004*/ 	.word	0xffffffff
	.align		4
        /*0008*/ 	.word	0x00000000
	.align		4
        /*000c*/ 	.word	0xfffffffe
	.align		4
        /*0010*/ 	.word	0x00000000
	.align		4
        /*0014*/ 	.word	0xfffffffd
	.align		4
        /*0018*/ 	.word	0x00000000
	.align		4
        /*001c*/ 	.word	0xfffffffc


//--------------------- .nv.constant4             --------------------------
	.section	.nv.constant4,"a",@progbits
	.align	8
	.align		8
.nv.constant4:
        /*0000*/ 	.dword	_$_str
	.align		8
        /*0008*/ 	.dword	_$_str_$_2


//--------------------- .text.triton_poi_fused__native_batch_norm_legit_no_training_cat_relu_53 --------------------------
	.section	.text.triton_poi_fused__native_batch_norm_legit_no_training_cat_relu_53,"ax",@progbits
	.align	128
        .global         triton_poi_fused__native_batch_norm_legit_no_training_cat_relu_53
        .type           triton_poi_fused__native_batch_norm_legit_no_training_cat_relu_53,@function
        .size           triton_poi_fused__native_batch_norm_legit_no_training_cat_relu_53,(.L_x_1 - triton_poi_fused__native_batch_norm_legit_no_training_cat_relu_53)
        .other          triton_poi_fused__native_batch_norm_legit_no_training_cat_relu_53,@"STO_CUDA_ENTRY STV_DEFAULT"
triton_poi_fused__native_batch_norm_legit_no_training_cat_relu_53:
.text.triton_poi_fused__native_batch_norm_legit_no_training_cat_relu_53:
[----:B------:R-:W-:Y:S01]  /*0000*/  LDC R1, c[0x0][0x28] ;  /* 0x00000a00ff017b82 */ /* 0x000fe20000000800 */
[----:B------:R-:W1:Y:S07]  /*0010*/  S2R R0, SR_TID.X ;  /* 0x0000000000007919 */ /* 0x000e6e0000002100 */
[----:B------:R-:W2:Y:S01]  /*0020*/  LDC.64 R6, c[0x0][0x210] ;  /* 0x00008400ff067b82 */ /* 0x000ea20000000a00 */
[----:B------:R-:W-:Y:S01]  /*0030*/  ULDC.64 UR4, c[0x0][0x208] ;  /* 0x0000820000047ab9 */ /* 0x000fe20000000a00 */
[----:B------:R-:W-:Y:S01]  /*0040*/  ULDC.64 UR6, c[0x0][0x218] ;  /* 0x0000860000067ab9 */ /* 0x000fe20000000a00 */
[----:B------:R-:W3:Y:S05]  /*0050*/  S2R R3, SR_CTAID.X ;  /* 0x0000000000037919 */ /* 0x000eea0000002500 */
[----:B------:R-:W4:Y:S08]  /*0060*/  LDC.64 R20, c[0x0][0x220] ;  /* 0x00008800ff147b82 */ /* 0x000f300000000a00 */
[----:B------:R-:W5:Y:S08]  /*0070*/  LDC.64 R22, c[0x0][0x228] ;  /* 0x00008a00ff167b82 */ /* 0x000f700000000a00 */
[----:B------:R-:W2:Y:S01]  /*0080*/  LDC.64 R16, c[0x0][0x238] ;  /* 0x00008e00ff107b82 */ /* 0x000ea20000000a00 */
[----:B-1----:R-:W-:-:S05]  /*0090*/  IMAD.SHL.U32 R0, R0, 0x2, RZ ;  /* 0x0000000200007824 */ /* 0x002fca00078e00ff */
[----:B------:R-:W-:-:S05]  /*00a0*/  LOP3.LUT R0, R0, 0xfe, RZ, 0xc0, !PT ;  /* 0x000000fe00007812 */ /* 0x000fca00078ec0ff */
[----:B---3--:R-:W-:-:S05]  /*00b0*/  IMAD R18, R3, 0x100, R0 ;  /* 0x0000010003127824 */ /* 0x008fca00078e0200 */
[----:B------:R-:W-:-:S04]  /*00c0*/  SHF.R.S32.HI R3, RZ, 0x1f, R18 ;  /* 0x0000001fff037819 */ /* 0x000fc80000011412 */
[----:B------:R-:W-:Y:S02]  /*00d0*/  LEA.HI R0, R3, R18, RZ, 0x2 ;  /* 0x0000001203007211 */ /* 0x000fe400078f10ff */
[----:B------:R-:W1:Y:S02]  /*00e0*/  LDC.64 R2, c[0x0][0x230] ;  /* 0x00008c00ff027b82 */ /* 0x000e640000000a00 */
[----:B------:R-:W-:Y:S02]  /*00f0*/  SHF.R.S32.HI R19, RZ, 0x2, R0 ;  /* 0x00000002ff137819 */ /* 0x000fe40000011400 */
[----:B------:R-:W-:-:S03]  /*0100*/  LOP3.LUT R9, R0, 0xfffffffc, RZ, 0xc0, !PT ;  /* 0xfffffffc00097812 */ /* 0x000fc600078ec0ff */
[----:B------:R-:W-:-:S04]  /*0110*/  IMAD.HI R4, R19, 0x66666667, RZ ;  /* 0x6666666713047827 */ /* 0x000fc800078e02ff */
[----:B------:R-:W-:Y:S01]  /*0120*/  IMAD.IADD R9, R18, 0x1, -R9 ;  /* 0x0000000112097824 */ /* 0x000fe200078e0a09 */
[----:B------:R-:W-:-:S04]  /*0130*/  SHF.R.U32.HI R5, RZ, 0x1f, R4 ;  /* 0x0000001fff057819 */ /* 0x000fc80000011604 */
[----:B------:R-:W-:Y:S01]  /*0140*/  LEA.HI.SX32 R4, R4, R5, 0x16 ;  /* 0x0000000504047211 */ /* 0x000fe200078fb2ff */
[----:B------:R-:W-:-:S04]  /*0150*/  IMAD.HI R5, R18, 0x66666667, RZ ;  /* 0x6666666712057827 */ /* 0x000fc800078e02ff */
[----:B------:R-:W-:Y:S01]  /*0160*/  IMAD R19, R4, -0xa00, R19 ;  /* 0xfffff60004137824 */ /* 0x000fe200078e0213 */
[----:B------:R-:W-:-:S03]  /*0170*/  SHF.R.U32.HI R4, RZ, 0x1f, R5 ;  /* 0x0000001fff047819 */ /* 0x000fc60000011605 */
[----:B-1----:R-:W-:Y:S01]  /*0180*/  IMAD.WIDE R2, R19, 0x4, R2 ;  /* 0x0000000413027825 */ /* 0x002fe200078e0202 */
[----:B------:R-:W-:Y:S02]  /*0190*/  LEA.HI.SX32 R11, R5, R4, 0x14 ;  /* 0x00000004050b7211 */ /* 0x000fe400078fa2ff */
[C---:B------:R-:W-:Y:S01]  /*01a0*/  LOP3.LUT R8, R19.reuse, 0xffffff00, RZ, 0xc0, !PT ;  /* 0xffffff0013087812 */ /* 0x040fe200078ec0ff */
[----:B------:R-:W-:Y:S01]  /*01b0*/  IMAD.SHL.U32 R10, R19, 0x4, RZ ;  /* 0x00000004130a7824 */ /* 0x000fe200078e00ff */
[----:B------:R-:W1:Y:S01]  /*01c0*/  LDC.64 R4, c[0x0][0x218] ;  /* 0x00008600ff047b82 */ /* 0x000e620000000a00 */
[C---:B------:R-:W-:Y:S01]  /*01d0*/  IMAD R0, R11.reuse, -0x2800, R18 ;  /* 0xffffd8000b007824 */ /* 0x040fe200078e0212 */
[----:B------:R-:W-:Y:S01]  /*01e0*/  ISETP.NE.AND P4, PT, R8, 0x800, PT ;  /* 0x000008000800780c */ /* 0x000fe20003f85270 */
[C---:B------:R-:W-:Y:S02]  /*01f0*/  IMAD R8, R11.reuse, 0x2200, RZ ;  /* 0x000022000b087824 */ /* 0x040fe400078e02ff */
[----:B------:R-:W-:-:S02]  /*0200*/  IMAD R28, R11, 0x2400, R0 ;  /* 0x000024000b1c7824 */ /* 0x000fc400078e0200 */
[----:B------:R3:W5:Y:S01]  /*0210*/  LDG.E.EL R0, desc[UR4][R2.64] ;  /* 0x0000000402007981 */ /* 0x000762000c2e1900 */
[--C-:B------:R-:W-:Y:S02]  /*0220*/  IADD3 R24, P1, P2, R10, R8, R9.reuse ;  /* 0x000000080a187210 */ /* 0x100fe40007a3e009 */
[----:B------:R-:W-:Y:S02]  /*0230*/  SHF.R.S32.HI R13, RZ, 0x1f, R8 ;  /* 0x0000001fff0d7819 */ /* 0x000fe40000011408 */
[----:B------:R-:W-:Y:S02]  /*0240*/  SHF.R.S32.HI R9, RZ, 0x1f, R9 ;  /* 0x0000001fff097819 */ /* 0x000fe40000011409 */
[----:B------:R-:W-:Y:S02]  /*0250*/  SHF.R.S32.HI R10, RZ, 0x1f, R10 ;  /* 0x0000001fff0a7819 */ /* 0x000fe4000001140a */
[----:B------:R-:W-:Y:S01]  /*0260*/  LOP3.LUT R8, R19, 0xffffff80, RZ, 0xc0, !PT ;  /* 0xffffff8013087812 */ /* 0x000fe200078ec0ff */
[----:B---3--:R-:W3:Y:S01]  /*0270*/  LDC.64 R2, c[0x0][0x240] ;  /* 0x00009000ff027b82 */ /* 0x008ee20000000a00 */
[----:B------:R-:W-:Y:S01]  /*0280*/  IADD3.X R15, R10, R13, R9, P1, P2 ;  /* 0x0000000d0a0f7210 */ /* 0x000fe20000fe4409 */
[----:B------:R-:W-:Y:S01]  /*0290*/  IMAD R13, R11, -0x200, R28 ;  /* 0xfffffe000b0d7824 */ /* 0x000fe200078e021c */
[----:B------:R-:W-:Y:S01]  /*02a0*/  CS2R R10, SRZ ;  /* 0x00000000000a7805 */ /* 0x000fe2000001ff00 */
[----:B--2---:R-:W-:Y:S01]  /*02b0*/  IMAD.WIDE R28, R28, 0x4, R6 ;  /* 0x000000041c1c7825 */ /* 0x004fe200078e0206 */
[----:B------:R-:W-:-:S02]  /*02c0*/  SHF.L.U64.HI R6, R24, 0x2, R15 ;  /* 0x0000000218067819 */ /* 0x000fc4000001020f */
[----:B------:R-:W-:Y:S02]  /*02d0*/  ISETP.GE.AND P1, PT, R19, 0x800, PT ;  /* 0x000008001300780c */ /* 0x000fe40003f26270 */
[----:B------:R-:W2:Y:S01]  /*02e0*/  @!P4 LDG.E.64 R10, desc[UR4][R28.64] ;  /* 0x000000041c0ac981 */ /* 0x000ea2000c1e1b00 */
[----:B------:R-:W-:Y:S01]  /*02f0*/  IMAD.SHL.U32 R24, R24, 0x4, RZ ;  /* 0x0000000418187824 */ /* 0x000fe200078e00ff */
[----:B------:R-:W-:Y:S02]  /*0300*/  ISETP.NE.AND P0, PT, R8, 0x900, PT ;  /* 0x000009000800780c */ /* 0x000fe40003f05270 */
[----:B------:R-:W-:Y:S02]  /*0310*/  CS2R R8, SRZ ;  /* 0x0000000000087805 */ /* 0x000fe4000001ff00 */
[----:B------:R-:W-:Y:S02]  /*0320*/  CS2R R14, SRZ ;  /* 0x00000000000e7805 */ /* 0x000fe4000001ff00 */
[----:B------:R-:W-:Y:S01]  /*0330*/  IADD3 R26, P2, R24, UR6, RZ ;  /* 0x00000006181a7c10 */ /* 0x000fe2000ff5e0ff */
[----:B-1----:R-:W-:-:S03]  /*0340*/  IMAD.WIDE R4, R13, 0x4, R4 ;  /* 0x000000040d047825 */ /* 0x002fc600078e0204 */
[----:B------:R-:W-:Y:S01]  /*0350*/  IADD3.X R27, R6, UR7, RZ, P2, !PT ;  /* 0x00000007061b7c10 */ /* 0x000fe200097fe4ff */
[----:B----4-:R-:W-:Y:S01]  /*0360*/  IMAD.WIDE R20, R13, 0x4, R20 ;  /* 0x000000040d147825 */ /* 0x010fe200078e0214 */
[----:B------:R-:W-:Y:S01]  /*0370*/  CS2R R12, SRZ ;  /* 0x00000000000c7805 */ /* 0x000fe2000001ff00 */
[----:B------:R-:W-:Y:S01]  /*0380*/  ULDC.64 UR6, c[0x0][0x220] ;  /* 0x0000880000067ab9 */ /* 0x000fe20000000a00 */
[----:B------:R-:W-:Y:S01]  /*0390*/  ISETP.GT.AND P2, PT, R19, 0x97f, PT ;  /* 0x0000097f1300780c */ /* 0x000fe20003f44270 */
[----:B------:R1:W4:Y:S01]  /*03a0*/  @!P1 LDG.E.64 R8, desc[UR4][R4.64] ;  /* 0x0000000404089981 */ /* 0x000322000c1e1b00 */
[----:B------:R-:W-:-:S03]  /*03b0*/  IADD3 R24, P3, R24, UR6, RZ ;  /* 0x0000000618187c10 */ /* 0x000fc6000ff7e0ff */
[----:B------:R-:W4:Y:S01]  /*03c0*/  @!P1 LDG.E.64 R14, desc[UR4][R28.64] ;  /* 0x000000041c0e9981 */ /* 0x000f22000c1e1b00 */
[----:B------:R-:W-:Y:S02]  /*03d0*/  IADD3.X R25, R6, UR7, RZ, P3, !PT ;  /* 0x0000000706197c10 */ /* 0x000fe40009ffe4ff */
[----:B------:R-:W-:Y:S01]  /*03e0*/  CS2R R6, SRZ ;  /* 0x0000000000067805 */ /* 0x000fe2000001ff00 */
[----:B------:R3:W4:Y:S01]  /*03f0*/  @!P0 LDG.E.64 R12, desc[UR4][R26.64+-0x1000] ;  /* 0xfff000041a0c8981 */ /* 0x000722000c1e1b00 */
[----:B-1----:R-:W-:-:S04]  /*0400*/  CS2R R4, SRZ ;  /* 0x0000000000047805 */ /* 0x002fc8000001ff00 */
[----:B------:R1:W4:Y:S01]  /*0410*/  @!P1 LDG.E.64 R6, desc[UR4][R20.64] ;  /* 0x0000000414069981 */ /* 0x000322000c1e1b00 */
[----:B-----5:R-:W-:-:S03]  /*0420*/  IMAD.WIDE R22, R19, 0x4, R22 ;  /* 0x0000000413167825 */ /* 0x020fc600078e0216 */
[----:B------:R-:W5:Y:S04]  /*0430*/  @P2 LDG.E.64 R4, desc[UR4][R24.64+-0x1800] ;  /* 0xffe8000418042981 */ /* 0x000f68000c1e1b00 */
[----:B------:R-:W5:Y:S01]  /*0440*/  LDG.E.EL R22, desc[UR4][R22.64] ;  /* 0x0000000416167981 */ /* 0x000f62000c2e1900 */
[----:B0--3--:R-:W-:-:S04]  /*0450*/  IMAD.WIDE R26, R19, 0x4, R16 ;  /* 0x00000004131a7825 */ /* 0x009fc800078e0210 */
[C---:B------:R-:W-:Y:S02]  /*0460*/  IMAD.WIDE R28, R19.reuse, 0x4, R2 ;  /* 0x00000004131c7825 */ /* 0x040fe400078e0202 */
[----:B------:R-:W3:Y:S04]  /*0470*/  LDG.E.EL R2, desc[UR4][R26.64] ;  /* 0x000000041a027981 */ /* 0x000ee8000c2e1900 */
[----:B------:R-:W3:Y:S01]  /*0480*/  LDG.E.EL R3, desc[UR4][R28.64] ;  /* 0x000000041c037981 */ /* 0x000ee2000c2e1900 */
[C---:B------:R-:W-:Y:S02]  /*0490*/  ISETP.GE.AND P5, PT, R19.reuse, 0x980, PT ;  /* 0x000009801300780c */ /* 0x040fe40003fa6270 */
[C---:B------:R-:W-:Y:S01]  /*04a0*/  ISETP.GE.AND P6, PT, R19.reuse, 0x900, PT ;  /* 0x000009001300780c */ /* 0x040fe20003fc6270 */
[----:B------:R-:W-:-:S02]  /*04b0*/  VIADD R19, R19, 0xfffff800 ;  /* 0xfffff80013137836 */ /* 0x000fc40000000000 */
[----:B------:R-:W-:-:S04]  /*04c0*/  FADD R0, R0, 0.0010000000474974513054 ;  /* 0x3a83126f00007421 */ /* 0x000fc80000000000 */
[----:B------:R-:W0:Y:S02]  /*04d0*/  MUFU.SQRT R16, R0 ;  /* 0x0000000000107308 */ /* 0x000e240000002000 */
[----:B0-----:R-:W-:Y:S02]  /*04e0*/  FSETP.GT.AND P3, PT, R16, 8.50705917302346158658e+37, PT ;  /* 0x7e8000001000780b */ /* 0x001fe40003f64000 */
[----:B--2---:R-:W-:Y:S02]  /*04f0*/  SEL R10, R10, RZ, !P4 ;  /* 0x000000ff0a0a7207 */ /* 0x004fe40006000000 */
[----:B------:R-:W-:Y:S02]  /*0500*/  SEL R17, R11, RZ, !P4 ;  /* 0x000000ff0b117207 */ /* 0x000fe40006000000 */
[----:B------:R-:W-:-:S07]  /*0510*/  FSETP.GEU.AND P4, PT, R16, 1.175494350822287508e-38, PT ;  /* 0x008000001000780b */ /* 0x000fce0003f8e000 */
[----:B------:R-:W-:Y:S01]  /*0520*/  @P3 FMUL R16, R16, 0.25 ;  /* 0x3e80000010103820 */ /* 0x000fe20000400000 */
[----:B----4-:R-:W-:-:S05]  /*0530*/  SEL R11, R8, RZ, !P1 ;  /* 0x000000ff080b7207 */ /* 0x010fca0004800000 */
[----:B------:R-:W-:Y:S01]  /*0540*/  @!P4 FMUL R16, R16, 16777216 ;  /* 0x4b8000001010c820 */ /* 0x000fe20000400000 */
[----:B------:R-:W-:Y:S02]  /*0550*/  SEL R14, R14, RZ, !P1 ;  /* 0x000000ff0e0e7207 */ /* 0x000fe40004800000 */
[----:B------:R-:W-:Y:S02]  /*0560*/  SEL R8, R13, RZ, !P0 ;  /* 0x000000ff0d087207 */ /* 0x000fe40004000000 */
[----:B-1----:R-:W-:Y:S01]  /*0570*/  SEL R21, R12, RZ, !P0 ;  /* 0x000000ff0c157207 */ /* 0x002fe20004000000 */
[----:B------:R-:W-:Y:S01]  /*0580*/  FADD R0, R14, R11 ;  /* 0x0000000b0e007221 */ /* 0x000fe20000000000 */
[----:B------:R-:W0:Y:S01]  /*0590*/  MUFU.RCP R16, R16 ;  /* 0x0000001000107308 */ /* 0x000e220000001000 */
[----:B------:R-:W-:Y:S01]  /*05a0*/  SEL R8, R17, R8, !P6 ;  /* 0x0000000811087207 */ /* 0x000fe20007000000 */
[----:B------:R-:W-:Y:S01]  /*05b0*/  IMAD.MOV.U32 R11, RZ, RZ, 0x3e800000 ;  /* 0x3e800000ff0b7424 */ /* 0x000fe200078e00ff */
[----:B------:R-:W-:-:S02]  /*05c0*/  ISETP.GE.U32.AND P0, PT, R19, 0x180, PT ;  /* 0x000001801300780c */ /* 0x000fc40003f06070 */
[----:B------:R-:W-:Y:S02]  /*05d0*/  SEL R10, R10, R21, !P6 ;  /* 0x000000150a0a7207 */ /* 0x000fe40007000000 */
[----:B------:R-:W-:Y:S02]  /*05e0*/  SEL R12, R9, RZ, !P1 ;  /* 0x000000ff090c7207 */ /* 0x000fe40004800000 */
[----:B------:R-:W-:Y:S02]  /*05f0*/  SEL R15, R15, RZ, !P1 ;  /* 0x000000ff0f0f7207 */ /* 0x000fe40004800000 */
[----:B------:R-:W-:Y:S02]  /*0600*/  SEL R13, R6, RZ, !P1 ;  /* 0x000000ff060d7207 */ /* 0x000fe40004800000 */
[----:B-----5:R-:W-:Y:S02]  /*0610*/  SEL R5, R5, RZ, P2 ;  /* 0x000000ff05057207 */ /* 0x020fe40001000000 */
[----:B------:R-:W-:-:S02]  /*0620*/  SEL R4, R4, RZ, P2 ;  /* 0x000000ff04047207 */ /* 0x000fc40001000000 */
[----:B------:R-:W-:Y:S02]  /*0630*/  SEL R17, R7, RZ, !P1 ;  /* 0x000000ff07117207 */ /* 0x000fe40004800000 */
[----:B------:R-:W-:Y:S01]  /*0640*/  @!P5 FSEL R5, R8, RZ, !P0 ;  /* 0x000000ff0805d208 */ /* 0x000fe20004000000 */
[----:B------:R-:W1:Y:S01]  /*0650*/  LDC.64 R6, c[0x0][0x250] ;  /* 0x00009400ff067b82 */ /* 0x000e620000000a00 */
[----:B------:R-:W-:Y:S01]  /*0660*/  @!P5 FSEL R4, R10, RZ, !P0 ;  /* 0x000000ff0a04d208 */ /* 0x000fe20004000000 */
[----:B------:R-:W-:Y:S01]  /*0670*/  FADD R10, R15, R12 ;  /* 0x0000000c0f0a7221 */ /* 0x000fe20000000000 */
[----:B------:R-:W-:Y:S01]  /*0680*/  FSEL R11, R11, 1, P3 ;  /* 0x3f8000000b0b7808 */ /* 0x000fe20001800000 */
[----:B------:R-:W-:-:S04]  /*0690*/  @!P1 FADD R4, R13, R0 ;  /* 0x000000000d049221 */ /* 0x000fc80000000000 */
[----:B------:R-:W2:Y:S01]  /*06a0*/  LDC.64 R8, c[0x0][0x248] ;  /* 0x00009200ff087b82 */ /* 0x000ea20000000a00 */
[----:B------:R-:W-:Y:S01]  /*06b0*/  @!P4 FMUL R11, R11, 16777216 ;  /* 0x4b8000000b0bc820 */ /* 0x000fe20000400000 */
[----:B------:R-:W-:Y:S01]  /*06c0*/  @!P1 FADD R5, R17, R10 ;  /* 0x0000000a11059221 */ /* 0x000fe20000000000 */
[----:B------:R-:W-:Y:S02]  /*06d0*/  FADD R0, -R22, R4 ;  /* 0x0000000416007221 */ /* 0x000fe40000000100 */
[----:B0-----:R-:W-:Y:S01]  /*06e0*/  FMUL R11, R16, R11 ;  /* 0x0000000b100b7220 */ /* 0x001fe20000400000 */
[----:B------:R-:W-:-:S03]  /*06f0*/  FADD R22, -R22, R5 ;  /* 0x0000000516167221 */ /* 0x000fc60000000100 */
[-C--:B------:R-:W-:Y:S01]  /*0700*/  FMUL R0, R0, R11.reuse ;  /* 0x0000000b00007220 */ /* 0x080fe20000400000 */
[----:B------:R-:W-:-:S03]  /*0710*/  FMUL R22, R22, R11 ;  /* 0x0000000b16167220 */ /* 0x000fc60000400000 */
[C-C-:B---3--:R-:W-:Y:S01]  /*0720*/  FFMA R0, R2.reuse, R0, R3.reuse ;  /* 0x0000000002007223 */ /* 0x148fe20000000003 */
[----:B------:R-:W-:-:S04]  /*0730*/  FFMA R22, R2, R22, R3 ;  /* 0x0000001602167223 */ /* 0x000fc80000000003 */
[----:B------:R-:W-:Y:S02]  /*0740*/  FSETP.GEU.AND P0, PT, R0, RZ, PT ;  /* 0x000000ff0000720b */ /* 0x000fe40003f0e000 */
[----:B------:R-:W-:Y:S01]  /*0750*/  FSETP.GEU.AND P1, PT, R22, RZ, PT ;  /* 0x000000ff1600720b */ /* 0x000fe20003f2e000 */
[----:B-1----:R-:W-:Y:S01]  /*0760*/  IMAD.WIDE R6, R18, 0x4, R6 ;  /* 0x0000000412067825 */ /* 0x002fe200078e0206 */
[----:B------:R-:W-:Y:S02]  /*0770*/  FSEL R2, R0, RZ, P0 ;  /* 0x000000ff00027208 */ /* 0x000fe40000000000 */
[----:B------:R-:W-:Y:S01]  /*0780*/  FSEL R3, R22, RZ, P1 ;  /* 0x000000ff16037208 */ /* 0x000fe20000800000 */
[----:B--2---:R-:W-:-:S05]  /*0790*/  IMAD.WIDE R8, R18, 0x4, R8 ;  /* 0x0000000412087825 */ /* 0x004fca00078e0208 */
[----:B------:R-:W-:Y:S04]  /*07a0*/  STG.E.64 desc[UR4][R8.64], R4 ;  /* 0x0000000408007986 */ /* 0x000fe8000c101b04 */
[----:B------:R-:W-:Y:S01]  /*07b0*/  STG.E.64 desc[UR4][R6.64], R2 ;  /* 0x0000000206007986 */ /* 0x000fe2000c101b04 */
[----:B------:R-:W-:Y:S05]  /*07c0*/  EXIT ;  /* 0x000000000000794d */ /* 0x000fea0003800000 */
.L_x_0:
[----:B------:R-:W-:-:S00]  /*07d0*/  BRA `(.L_x_0) ;  /* 0xfffffffc00fc7947 */ /* 0x000fc0000383ffff */
[----:B------:R-:W-:-:S00]  /*07e0*/  NOP ;  /* 0x0000000000007918 */ /* 0x000fc00000000000 */
        /* <DEDUP_REMOVED lines=9> */
.L_x_1:


//--------------------- .nv.global.init           --------------------------
	.section	.nv.global.init,"aw",@progbits
.nv.global.init:
	.type		_$_str,@object
	.size		_$_str,(_$_str_$_2 - _$_str)
_$_str:
        /*0000*/ 	.byte	0x5f, 0x5f, 0x43, 0x55, 0x44, 0x41, 0x5f, 0x46, 0x54, 0x5a, 0x00
	.type		_$_str_$_2,@object
	.size		_$_str_$_2,(.L_1 - _$_str_$_2)
_$_str_$_2:
        /*000b*/ 	.byte	0x5f, 0x5f, 0x43, 0x55, 0x44, 0x41, 0x5f, 0x50, 0x52, 0x45, 0x43, 0x5f, 0x53, 0x51, 0x52, 0x54
        /*001b*/ 	.byte	0x00
.L_1:


//--------------------- .nv.constant0.triton_poi_fused__native_batch_norm_legit_no_training_cat_relu_53 --------------------------
	.section	.nv.constant0.triton_poi_fused__native_batch_norm_legit_no_training_cat_relu_53,"a",@progbits
	.sectionflags	@""
	.align	4
.nv.constant0.triton_poi_fused__native_batch_norm_legit_no_training_cat_relu_53:
	.zero		604
